//
// Generated by NVIDIA NVVM Compiler
//
// Compiler Build ID: CL-36424714
// Cuda compilation tools, release 13.0, V13.0.88
// Based on NVVM 20.0.0
//

.version 9.0
.target sm_100
.address_size 64

	// .globl	_Z19printWelcomeMessagei
.extern .func  (.param .b32 func_retval0) vprintf
(
	.param .b64 vprintf_param_0,
	.param .b64 vprintf_param_1
)
;
.global .align 1 .b8 $str[48] = {87, 101, 108, 99, 111, 109, 101, 32, 116, 111, 32, 80, 97, 114, 97, 108, 108, 101, 108, 32, 80, 114, 111, 103, 114, 97, 109, 109, 105, 110, 103, 32, 102, 114, 111, 109, 32, 116, 104, 114, 101, 97, 100, 32, 37, 100, 10};

.visible .entry _Z19printWelcomeMessagei(
	.param .u32 _Z19printWelcomeMessagei_param_0
)
{
	.local .align 8 .b8 	__local_depot0[8];
	.reg .b64 	%SP;
	.reg .b64 	%SPL;
	.reg .pred 	%p<2>;
	.reg .b32 	%r<8>;
	.reg .b64 	%rd<5>;

	mov.u64 	%SPL, __local_depot0;
	cvta.local.u64 	%SP, %SPL;
	ld.param.u32 	%r2, [_Z19printWelcomeMessagei_param_0];
	mov.u32 	%r3, %tid.x;
	mov.u32 	%r4, %ctaid.x;
	mov.u32 	%r5, %ntid.x;
	mad.lo.s32 	%r1, %r4, %r5, %r3;
	setp.ge.s32 	%p1, %r1, %r2;
	@%p1 bra 	$L__BB0_2;
	add.u64 	%rd1, %SP, 0;
	add.u64 	%rd2, %SPL, 0;
	st.local.u32 	[%rd2], %r1;
	mov.u64 	%rd3, $str;
	cvta.global.u64 	%rd4, %rd3;
	{ // callseq 0, 0
	.param .b64 param0;
	st.param.b64 	[param0], %rd4;
	.param .b64 param1;
	st.param.b64 	[param1], %rd1;
	.param .b32 retval0;
	call.uni (retval0), 
	vprintf, 
	(
	param0, 
	param1
	);
	ld.param.b32 	%r6, [retval0];
	} // callseq 0
$L__BB0_2:
	ret;

}


// ===== COMPILED SASS (sm_100) =====

	.target	sm_100

	.elftype	@"ET_EXEC"


//--------------------- .note.nv.tkinfo           --------------------------
	.section	.note.nv.tkinfo,"",@"SHT_NOTE"
	.sectionflags	@"SHF_NOTE_NV_TKINFO"
	.tkinfo
        /*0018*/ 	.word	0x00000002
        /*0030*/ 	.string	""
        /*0030*/ 	.string	"ptxas"
        /*0030*/ 	.string	"Cuda compilation tools, release 13.0, V13.0.88"
        /*0030*/ 	.string	"Build cuda_13.0.r13.0/compiler.36424714_0"
        /*0030*/ 	.string	"-arch sm_100 -m 64 "



//--------------------- .note.nv.cuinfo           --------------------------
	.section	.note.nv.cuinfo,"",@"SHT_NOTE"
	.sectionflags	@"SHF_NOTE_NV_CUINFO"
        /*0018*/ 	.short	0x0002
        /*001a*/ 	.short	0x0064
        /*001c*/ 	.short	0x0082
	.zero		2


//--------------------- .nv.info                  --------------------------
	.section	.nv.info,"",@"SHT_CUDA_INFO"
	.align	4


	//----- nvinfo : EIATTR_REGCOUNT
	.align		4
        /*0000*/ 	.byte	0x04, 0x2f
        /*0002*/ 	.short	(.L_2 - .L_1)
	.align		4
.L_1:
        /*0004*/ 	.word	index@(_Z19printWelcomeMessagei)
        /*0008*/ 	.word	0x00000018


	//----- nvinfo : EIATTR_FRAME_SIZE
	.align		4
.L_2:
        /*000c*/ 	.byte	0x04, 0x11
        /*000e*/ 	.short	(.L_4 - .L_3)
	.align		4
.L_3:
        /*0010*/ 	.word	index@(_Z19printWelcomeMessagei)
        /*0014*/ 	.word	0x00000008


	//----- nvinfo : EIATTR_MIN_STACK_SIZE
	.align		4
.L_4:
        /*0018*/ 	.byte	0x04, 0x12
        /*001a*/ 	.short	(.L_6 - .L_5)
	.align		4
.L_5:
        /*001c*/ 	.word	index@(_Z19printWelcomeMessagei)
        /*0020*/ 	.word	0x00000008
.L_6:


//--------------------- .nv.compat                --------------------------
	.section	.nv.compat,"",@"SHT_CUDA_COMPAT_INFO"
	.align	4
        /*0000*/ 	.byte	0x02, 0x09, 0x00, 0x00, 0x02, 0x02, 0x01, 0x00, 0x02, 0x05, 0x05, 0x00, 0x03, 0x07, 0x01, 0x01
        /*0010*/ 	.byte	0x02, 0x03, 0x00, 0x00, 0x02, 0x06, 0x01, 0x00, 0x04, 0x0b, 0x08, 0x00, 0x09, 0x00, 0x00, 0x00
        /*0020*/ 	.byte	0x00, 0x00, 0x00, 0x00


//--------------------- .nv.info._Z19printWelcomeMessagei --------------------------
	.section	.nv.info._Z19printWelcomeMessagei,"",@"SHT_CUDA_INFO"
	.sectionflags	@""
	.align	4


	//----- nvinfo : EIATTR_CUDA_API_VERSION
	.align		4
        /*0000*/ 	.byte	0x04, 0x37
        /*0002*/ 	.short	(.L_8 - .L_7)
.L_7:
        /*0004*/ 	.word	0x00000082


	//----- nvinfo : EIATTR_KPARAM_INFO
	.align		4
.L_8:
        /*0008*/ 	.byte	0x04, 0x17
        /*000a*/ 	.short	(.L_10 - .L_9)
.L_9:
        /*000c*/ 	.word	0x00000000
        /*0010*/ 	.short	0x0000
        /*0012*/ 	.short	0x0000
        /*0014*/ 	.byte	0x00, 0xf0, 0x11, 0x00


	//----- nvinfo : EIATTR_SPARSE_MMA_MASK
	.align		4
.L_10:
        /*0018*/ 	.byte	0x03, 0x50
        /*001a*/ 	.short	0x0000


	//----- nvinfo : EIATTR_MAXREG_COUNT
	.align		4
        /*001c*/ 	.byte	0x03, 0x1b
        /*001e*/ 	.short	0x00ff


	//----- nvinfo : EIATTR_EXTERNS
	.align		4
        /*0020*/ 	.byte	0x04, 0x0f
        /*0022*/ 	.short	(.L_12 - .L_11)


	//   ....[0]....
	.align		4
.L_11:
        /*0024*/ 	.word	index@(vprintf)


	//----- nvinfo : EIATTR_MERCURY_ISA_VERSION
	.align		4
.L_12:
        /*0028*/ 	.byte	0x03, 0x5f
        /*002a*/ 	.short	0x0101


	//----- nvinfo : EIATTR_VRC_CTA_INIT_COUNT
	.align		4
        /*002c*/ 	.byte	0x02, 0x4a
	.zero		1
	.zero		1


	//----- nvinfo : EIATTR_SYSCALL_OFFSETS
	.align		4
        /*0030*/ 	.byte	0x04, 0x46
        /*0032*/ 	.short	(.L_14 - .L_13)


	//   ....[0]....
.L_13:
        /*0034*/ 	.word	0x00000140


	//----- nvinfo : EIATTR_EXIT_INSTR_OFFSETS
	.align		4
.L_14:
        /*0038*/ 	.byte	0x04, 0x1c
        /*003a*/ 	.short	(.L_16 - .L_15)


	//   ....[0]....
.L_15:
        /*003c*/ 	.word	0x000000c0


	//   ....[1]....
        /*0040*/ 	.word	0x00000150


	//----- nvinfo : EIATTR_CRS_STACK_SIZE
	.align		4
.L_16:
        /*0044*/ 	.byte	0x04, 0x1e
        /*0046*/ 	.short	(.L_18 - .L_17)
.L_17:
        /*0048*/ 	.word	0x00000000


	//----- nvinfo : EIATTR_CBANK_PARAM_SIZE
	.align		4
.L_18:
        /*004c*/ 	.byte	0x03, 0x19
        /*004e*/ 	.short	0x0004


	//----- nvinfo : EIATTR_PARAM_CBANK
	.align		4
        /*0050*/ 	.byte	0x04, 0x0a
        /*0052*/ 	.short	(.L_20 - .L_19)
	.align		4
.L_19:
        /*0054*/ 	.word	index@(.nv.constant0._Z19printWelcomeMessagei)
        /*0058*/ 	.short	0x0380
        /*005a*/ 	.short	0x0004


	//----- nvinfo : EIATTR_SW_WAR
	.align		4
.L_20:
        /*005c*/ 	.byte	0x04, 0x36
        /*005e*/ 	.short	(.L_22 - .L_21)
.L_21:
        /*0060*/ 	.word	0x00000008
.L_22:


//--------------------- .nv.callgraph             --------------------------
	.section	.nv.callgraph,"",@"SHT_CUDA_CALLGRAPH"
	.align	4
	.sectionentsize	8
	.align		4
        /*0000*/ 	.word	0x00000000
	.align		4
        /*0004*/ 	.word	0xffffffff
	.align		4
        /*0008*/ 	.word	index@(_Z19printWelcomeMessagei)
	.align		4
        /*000c*/ 	.word	index@(vprintf)
	.align		4
        /*0010*/ 	.word	0x00000000
	.align		4
        /*0014*/ 	.word	0xfffffffe
	.align		4
        /*0018*/ 	.word	0x00000000
	.align		4
        /*001c*/ 	.word	0xfffffffd
	.align		4
        /*0020*/ 	.word	0x00000000
	.align		4
        /*0024*/ 	.word	0xfffffffc


//--------------------- .nv.constant4             --------------------------
	.section	.nv.constant4,"a",@progbits
	.align	8
	.align		8
.nv.constant4:
        /*0000*/ 	.dword	vprintf
	.align		8
        /*0008*/ 	.dword	$str


//--------------------- .text._Z19printWelcomeMessagei --------------------------
	.section	.text._Z19printWelcomeMessagei,"ax",@progbits
	.align	128
        .global         _Z19printWelcomeMessagei
        .type           _Z19printWelcomeMessagei,@function
        .size           _Z19printWelcomeMessagei,(.L_x_2 - _Z19printWelcomeMessagei)
        .other          _Z19printWelcomeMessagei,@"STO_CUDA_ENTRY STV_DEFAULT"
_Z19printWelcomeMessagei:
.text._Z19printWelcomeMessagei:
[----:B------:R-:W0:Y:S01]  /*0000*/  LDC R1, c[0x0][0x37c] ;  /* 0x0000df00ff017b82 */ /* 0x000e220000000800 */
[----:B------:R-:W1:Y:S01]  /*0010*/  S2R R0, SR_TID.X ;  /* 0x0000000000007919 */ /* 0x000e620000002100 */
[----:B------:R-:W2:Y:S06]  /*0020*/  LDCU UR5, c[0x0][0x2fc] ;  /* 0x00005f80ff0577ac */ /* 0x000eac0008000800 */
[----:B------:R-:W1:Y:S01]  /*0030*/  S2UR UR6, SR_CTAID.X ;  /* 0x00000000000679c3 */ /* 0x000e620000002500 */
[----:B0-----:R-:W-:Y:S01]  /*0040*/  VIADD R1, R1, 0xfffffff8 ;  /* 0xfffffff801017836 */ /* 0x001fe20000000000 */
[----:B------:R-:W0:Y:S01]  /*0050*/  LDCU UR7, c[0x0][0x380] ;  /* 0x00007000ff0777ac */ /* 0x000e220008000800 */
[----:B------:R-:W3:Y:S05]  /*0060*/  LDCU UR4, c[0x0][0x2f8] ;  /* 0x00005f00ff0477ac */ /* 0x000eea0008000800 */
[----:B------:R-:W1:Y:S01]  /*0070*/  LDC R3, c[0x0][0x360] ;  /* 0x0000d800ff037b82 */ /* 0x000e620000000800 */
[----:B---3--:R-:W-:-:S05]  /*0080*/  IADD3 R6, P1, PT, R1, UR4, RZ ;  /* 0x0000000401067c10 */ /* 0x008fca000ff3e0ff */
[----:B--2---:R-:W-:Y:S02]  /*0090*/  IMAD.X R7, RZ, RZ, UR5, P1 ;  /* 0x00000005ff077e24 */ /* 0x004fe400088e06ff */
[----:B-1----:R-:W-:-:S05]  /*00a0*/  IMAD R0, R3, UR6, R0 ;  /* 0x0000000603007c24 */ /* 0x002fca000f8e0200 */
[----:B0-----:R-:W-:-:S13]  /*00b0*/  ISETP.GE.AND P0, PT, R0, UR7, PT ;  /* 0x0000000700007c0c */ /* 0x001fda000bf06270 */
[----:B------:R-:W-:Y:S05]  /*00c0*/  @P0 EXIT ;  /* 0x000000000000094d */ /* 0x000fea0003800000 */
[----:B------:R-:W-:Y:S01]  /*00d0*/  MOV R2, 0x0 ;  /* 0x0000000000027802 */ /* 0x000fe20000000f00 */
[----:B------:R0:W-:Y:S01]  /*00e0*/  STL [R1], R0 ;  /* 0x0000000001007387 */ /* 0x0001e20000100800 */
[----:B------:R-:W1:Y:S04]  /*00f0*/  LDCU.64 UR4, c[0x4][0x8] ;  /* 0x01000100ff0477ac */ /* 0x000e680008000a00 */
[----:B------:R-:W2:Y:S01]  /*0100*/  LDC.64 R2, c[0x4][R2] ;  /* 0x0100000002027b82 */ /* 0x000ea20000000a00 */
[----:B-1----:R-:W-:Y:S01]  /*0110*/  MOV R4, UR4 ;  /* 0x0000000400047c02 */ /* 0x002fe20008000f00 */
[----:B0-----:R-:W-:-:S07]  /*0120*/  IMAD.U32 R5, RZ, RZ, UR5 ;  /* 0x00000005ff057e24 */ /* 0x001fce000f8e00ff */
[----:B------:R-:W-:-:S07]  /*0130*/  LEPC R20, `(.L_x_0) ;  /* 0x000000001014794e */ /* 0x000fce0000000000 */
[----:B--2---:R-:W-:Y:S05]  /*0140*/  CALL.ABS.NOINC R2 ;  /* 0x0000000002007343 */ /* 0x004fea0003c00000 */
.L_x_0:
[----:B------:R-:W-:Y:S05]  /*0150*/  EXIT ;  /* 0x000000000000794d */ /* 0x000fea0003800000 */
.L_x_1:
[----:B------:R-:W-:-:S00]  /*0160*/  BRA `(.L_x_1) ;  /* 0xfffffffc00fc7947 */ /* 0x000fc0000383ffff */
[----:B------:R-:W-:-:S00]  /*0170*/  NOP ;  /* 0x0000000000007918 */ /* 0x000fc00000000000 */
        /* <DEDUP_REMOVED lines=8> */
.L_x_2:


//--------------------- .nv.global.init           --------------------------
	.section	.nv.global.init,"aw",@progbits
.nv.global.init:
	.type		$str,@object
	.size		$str,(.L_0 - $str)
$str:
        /*0000*/ 	.byte	0x57, 0x65, 0x6c, 0x63, 0x6f, 0x6d, 0x65, 0x20, 0x74, 0x6f, 0x20, 0x50, 0x61, 0x72, 0x61, 0x6c
        /*0010*/ 	.byte	0x6c, 0x65, 0x6c, 0x20, 0x50, 0x72, 0x6f, 0x67, 0x72, 0x61, 0x6d, 0x6d, 0x69, 0x6e, 0x67, 0x20
        /*0020*/ 	.byte	0x66, 0x72, 0x6f, 0x6d, 0x20, 0x74, 0x68, 0x72, 0x65, 0x61, 0x64, 0x20, 0x25, 0x64, 0x0a, 0x00
.L_0:


//--------------------- .nv.shared.reserved.0     --------------------------
	.section	.nv.shared.reserved.0,"aw",@nobits
	.weak		__nv_reservedSMEM_offset_0_alias
	.size		__nv_reservedSMEM_offset_0_alias, 0, 64
	.other		__nv_reservedSMEM_offset_0_alias,@"STO_CUDA_RESERVED_SHARED STV_DEFAULT"
__nv_reservedSMEM_offset_0_alias:
	.zero		0
	.zero		64


//--------------------- .nv.constant0._Z19printWelcomeMessagei --------------------------
	.section	.nv.constant0._Z19printWelcomeMessagei,"a",@progbits
	.sectionflags	@""
	.align	4
.nv.constant0._Z19printWelcomeMessagei:
	.zero		900


//--------------------- SYMBOLS --------------------------

	.type		.nv.reservedSmem.offset0,@object
	.size		.nv.reservedSmem.offset0,0x4
	.type		vprintf,@function
